	.headerflags	@"EF_CUDA_TEXMODE_UNIFIED EF_CUDA_64BIT_ADDRESS EF_CUDA_ACCELERATORS EF_CUDA_SM90 EF_CUDA_VIRTUAL_SM(EF_CUDA_SM90)"
	.elftype	@"ET_EXEC"


//--------------------- .nv.info                  --------------------------
	.section	.nv.info,"",@"SHT_CUDA_INFO"
	.align	4


	//----- nvinfo : EIATTR_REGCOUNT
	.align		4
        /*0000*/ 	.byte	0x04, 0x2f
        /*0002*/ 	.short	(.L_1 - .L_0)
	.align		4
.L_0:
        /*0004*/ 	.word	index@(triton_poi_fused_mul_1)
        /*0008*/ 	.word	0x0000000c


	//----- nvinfo : EIATTR_MIN_STACK_SIZE
	.align		4
.L_1:
        /*000c*/ 	.byte	0x04, 0x12
        /*000e*/ 	.short	(.L_3 - .L_2)
	.align		4
.L_2:
        /*0010*/ 	.word	index@(triton_poi_fused_mul_1)
        /*0014*/ 	.word	0x00000000


	//----- nvinfo : EIATTR_FRAME_SIZE
	.align		4
.L_3:
        /*0018*/ 	.byte	0x04, 0x11
        /*001a*/ 	.short	(.L_5 - .L_4)
	.align		4
.L_4:
        /*001c*/ 	.word	index@(triton_poi_fused_mul_1)
        /*0020*/ 	.word	0x00000000


	//----- nvinfo : EIATTR_MIN_STACK_SIZE
	.align		4
.L_5:
        /*0024*/ 	.byte	0x04, 0x12
        /*0026*/ 	.short	(.L_7 - .L_6)
	.align		4
.L_6:
        /*0028*/ 	.word	index@(triton_poi_fused_mul_1)
        /*002c*/ 	.word	0x00000000
.L_7:


//--------------------- .nv.info.triton_poi_fused_mul_1 --------------------------
	.section	.nv.info.triton_poi_fused_mul_1,"",@"SHT_CUDA_INFO"
	.sectionflags	@""
	.align	4


	//----- nvinfo : EIATTR_CUDA_API_VERSION
	.align		4
        /*0000*/ 	.byte	0x04, 0x37
        /*0002*/ 	.short	(.L_9 - .L_8)
.L_8:
        /*0004*/ 	.word	0x0000007c


	//----- nvinfo : EIATTR_KPARAM_INFO
	.align		4
.L_9:
        /*0008*/ 	.byte	0x04, 0x17
        /*000a*/ 	.short	(.L_11 - .L_10)
.L_10:
        /*000c*/ 	.word	0x00000000
        /*0010*/ 	.short	0x0002
        /*0012*/ 	.short	0x0010
        /*0014*/ 	.byte	0x00, 0xf0, 0x11, 0x00


	//----- nvinfo : EIATTR_KPARAM_INFO
	.align		4
.L_11:
        /*0018*/ 	.byte	0x04, 0x17
        /*001a*/ 	.short	(.L_13 - .L_12)
.L_12:
        /*001c*/ 	.word	0x00000000
        /*0020*/ 	.short	0x0001
        /*0022*/ 	.short	0x0008
        /*0024*/ 	.byte	0x00, 0xf4, 0x21, 0x00


	//----- nvinfo : EIATTR_KPARAM_INFO
	.align		4
.L_13:
        /*0028*/ 	.byte	0x04, 0x17
        /*002a*/ 	.short	(.L_15 - .L_14)
.L_14:
        /*002c*/ 	.word	0x00000000
        /*0030*/ 	.short	0x0000
        /*0032*/ 	.short	0x0000
        /*0034*/ 	.byte	0x00, 0xf4, 0x21, 0x00


	//----- nvinfo : EIATTR_SPARSE_MMA_MASK
	.align		4
.L_15:
        /*0038*/ 	.byte	0x03, 0x50
        /*003a*/ 	.short	0x0000


	//----- nvinfo : EIATTR_MAXREG_COUNT
	.align		4
        /*003c*/ 	.byte	0x03, 0x1b
        /*003e*/ 	.short	0x00ff


	//----- nvinfo : EIATTR_EXIT_INSTR_OFFSETS
	.align		4
        /*0040*/ 	.byte	0x04, 0x1c
        /*0042*/ 	.short	(.L_17 - .L_16)


	//   ....[0]....
.L_16:
        /*0044*/ 	.word	0x00000170


	//   ....[1]....
        /*0048*/ 	.word	0x00000190


	//----- nvinfo : EIATTR_REQNTID
	.align		4
.L_17:
        /*004c*/ 	.byte	0x04, 0x10
        /*004e*/ 	.short	(.L_19 - .L_18)
.L_18:
        /*0050*/ 	.word	0x00000020
        /*0054*/ 	.word	0x00000001
        /*0058*/ 	.word	0x00000001


	//----- nvinfo : EIATTR_CBANK_PARAM_SIZE
	.align		4
.L_19:
        /*005c*/ 	.byte	0x03, 0x19
        /*005e*/ 	.short	0x0014


	//----- nvinfo : EIATTR_PARAM_CBANK
	.align		4
        /*0060*/ 	.byte	0x04, 0x0a
        /*0062*/ 	.short	(.L_21 - .L_20)
	.align		4
.L_20:
        /*0064*/ 	.word	index@(.nv.constant0.triton_poi_fused_mul_1)
        /*0068*/ 	.short	0x0210
        /*006a*/ 	.short	0x0014


	//----- nvinfo : EIATTR_SW_WAR
	.align		4
.L_21:
        /*006c*/ 	.byte	0x04, 0x36
        /*006e*/ 	.short	(.L_23 - .L_22)
.L_22:
        /*0070*/ 	.word	0x00000008
.L_23:


//--------------------- .nv.callgraph             --------------------------
	.section	.nv.callgraph,"",@"SHT_CUDA_CALLGRAPH"
	.align	4
	.sectionentsize	8
	.align		4
        /*0000*/ 	.word	0x00000000
	.align		4
        /*0004*/ 	.word	0xffffffff
	.align		4
        /*0008*/ 	.word	0x00000000
	.align		4
        /*000c*/ 	.word	0xfffffffe
	.align		4
        /*0010*/ 	.word	0x00000000
	.align		4
        /*0014*/ 	.word	0xfffffffd
	.align		4
        /*0018*/ 	.word	0x00000000
	.align		4
        /*001c*/ 	.word	0xfffffffc


//--------------------- .text.triton_poi_fused_mul_1 --------------------------
	.section	.text.triton_poi_fused_mul_1,"ax",@progbits
	.align	128
        .global         triton_poi_fused_mul_1
        .type           triton_poi_fused_mul_1,@function
        .size           triton_poi_fused_mul_1,(.L_x_1 - triton_poi_fused_mul_1)
        .other          triton_poi_fused_mul_1,@"STO_CUDA_ENTRY STV_DEFAULT"
triton_poi_fused_mul_1:
.text.triton_poi_fused_mul_1:
[----:B------:R-:W0:Y:S02]  /*0000*/  LDC R1, c[0x0][0x28] ;  /* 0x00000a00ff017b82 */ /* 0x000e240000000800 */
[----:B------:R-:W1:Y:S01]  /*0010*/  S2R R8, SR_TID.X ;  /* 0x0000000000087919 */ /* 0x000e620000002100 */
[----:B------:R-:W2:Y:S01]  /*0020*/  LDC.64 R4, c[0x0][0x218] ;  /* 0x00008600ff047b82 */ /* 0x000ea20000000a00 */
[----:B------:R-:W-:Y:S01]  /*0030*/  ULDC.64 UR4, c[0x0][0x208] ;  /* 0x0000820000047ab9 */ /* 0x000fe20000000a00 */
[----:B------:R-:W3:Y:S06]  /*0040*/  S2R R7, SR_CTAID.X ;  /* 0x0000000000077919 */ /* 0x000eec0000002500 */
[----:B------:R-:W4:Y:S01]  /*0050*/  LDC.64 R2, c[0x0][0x210] ;  /* 0x00008400ff027b82 */ /* 0x000f220000000a00 */
[----:B-1----:R-:W-:-:S02]  /*0060*/  LOP3.LUT R0, R8, 0xf, RZ, 0xc0, !PT ;  /* 0x0000000f08007812 */ /* 0x002fc400078ec0ff */
[----:B---3--:R-:W-:-:S03]  /*0070*/  SHF.R.S32.HI R6, RZ, 0x1b, R7 ;  /* 0x0000001bff067819 */ /* 0x008fc60000011407 */
[----:B------:R-:W-:Y:S01]  /*0080*/  IMAD R7, R7, 0x10, R0 ;  /* 0x0000001007077824 */ /* 0x000fe200078e0200 */
[----:B------:R-:W-:-:S03]  /*0090*/  SGXT R0, R6, 0x1 ;  /* 0x000000010600781a */ /* 0x000fc60000000200 */
[C---:B----4-:R-:W-:Y:S01]  /*00a0*/  IMAD.WIDE R2, R7.reuse, 0x4, R2 ;  /* 0x0000000407027825 */ /* 0x050fe200078e0202 */
[----:B------:R-:W-:Y:S02]  /*00b0*/  ISETP.GE.AND P0, PT, R7, 0x10, PT ;  /* 0x000000100700780c */ /* 0x000fe40003f06270 */
[----:B------:R-:W-:-:S04]  /*00c0*/  LEA.HI R0, R0, R7, RZ, 0x2 ;  /* 0x0000000700007211 */ /* 0x000fc800078f10ff */
[----:B------:R-:W-:-:S05]  /*00d0*/  LOP3.LUT R0, R0, 0xfffffffc, RZ, 0xc0, !PT ;  /* 0xfffffffc00007812 */ /* 0x000fca00078ec0ff */
[----:B------:R-:W-:Y:S02]  /*00e0*/  IMAD.IADD R9, R7, 0x1, -R0 ;  /* 0x0000000107097824 */ /* 0x000fe400078e0a00 */
[----:B------:R-:W-:Y:S02]  /*00f0*/  IMAD.MOV.U32 R0, RZ, RZ, RZ ;  /* 0x000000ffff007224 */ /* 0x000fe400078e00ff */
[----:B--2---:R-:W-:-:S04]  /*0100*/  IMAD.WIDE R4, R9, 0x4, R4 ;  /* 0x0000000409047825 */ /* 0x004fc800078e0204 */
[----:B------:R-:W-:Y:S01]  /*0110*/  IMAD.MOV.U32 R9, RZ, RZ, RZ ;  /* 0x000000ffff097224 */ /* 0x000fe200078e00ff */
[----:B------:R-:W2:Y:S05]  /*0120*/  @!P0 LDG.E R0, desc[UR4][R2.64] ;  /* 0x0000000402008981 */ /* 0x000eaa000c1e1900 */
[----:B------:R-:W2:Y:S01]  /*0130*/  @!P0 LDG.E.EL R9, desc[UR4][R4.64+0x10] ;  /* 0x0000100404098981 */ /* 0x000ea2000c2e1900 */
[----:B------:R-:W-:-:S04]  /*0140*/  LOP3.LUT P0, RZ, R8, 0x10, RZ, 0xc0, !PT ;  /* 0x0000001008ff7812 */ /* 0x000fc8000780c0ff */
[----:B------:R-:W-:Y:S01]  /*0150*/  ISETP.LT.AND P0, PT, R7, 0x10, !P0 ;  /* 0x000000100700780c */ /* 0x000fe20004701270 */
[----:B--2---:R-:W-:-:S12]  /*0160*/  FADD R9, R9, R0 ;  /* 0x0000000009097221 */ /* 0x004fd80000000000 */
[----:B------:R-:W-:Y:S05]  /*0170*/  @!P0 EXIT ;  /* 0x000000000000894d */ /* 0x000fea0003800000 */
[----:B------:R-:W-:Y:S01]  /*0180*/  STG.E desc[UR4][R2.64], R9 ;  /* 0x0000000902007986 */ /* 0x000fe2000c101904 */
[----:B------:R-:W-:Y:S05]  /*0190*/  EXIT ;  /* 0x000000000000794d */ /* 0x000fea0003800000 */
.L_x_0:
[----:B------:R-:W-:-:S00]  /*01a0*/  BRA `(.L_x_0) ;  /* 0xfffffffc00fc7947 */ /* 0x000fc0000383ffff */
[----:B------:R-:W-:-:S00]  /*01b0*/  NOP ;  /* 0x0000000000007918 */ /* 0x000fc00000000000 */
        /* <DEDUP_REMOVED lines=12> */
.L_x_1:


//--------------------- .nv.constant0.triton_poi_fused_mul_1 --------------------------
	.section	.nv.constant0.triton_poi_fused_mul_1,"a",@progbits
	.sectionflags	@""
	.align	4
.nv.constant0.triton_poi_fused_mul_1:
	.zero		548
